	.headerflags	@"EF_CUDA_TEXMODE_UNIFIED EF_CUDA_64BIT_ADDRESS EF_CUDA_ACCELERATORS EF_CUDA_SM90 EF_CUDA_VIRTUAL_SM(EF_CUDA_SM90)"
	.elftype	@"ET_EXEC"


//--------------------- .nv.info                  --------------------------
	.section	.nv.info,"",@"SHT_CUDA_INFO"
	.align	4


	//----- nvinfo : EIATTR_REGCOUNT
	.align		4
        /*0000*/ 	.byte	0x04, 0x2f
        /*0002*/ 	.short	(.L_3 - .L_2)
	.align		4
.L_2:
        /*0004*/ 	.word	index@(triton_poi_fused__native_batch_norm_legit_no_training_add_convolution_relu_39)
        /*0008*/ 	.word	0x00000020


	//----- nvinfo : EIATTR_MIN_STACK_SIZE
	.align		4
.L_3:
        /*000c*/ 	.byte	0x04, 0x12
        /*000e*/ 	.short	(.L_5 - .L_4)
	.align		4
.L_4:
        /*0010*/ 	.word	index@(triton_poi_fused__native_batch_norm_legit_no_training_add_convolution_relu_39)
        /*0014*/ 	.word	0x00000000


	//----- nvinfo : EIATTR_FRAME_SIZE
	.align		4
.L_5:
        /*0018*/ 	.byte	0x04, 0x11
        /*001a*/ 	.short	(.L_7 - .L_6)
	.align		4
.L_6:
        /*001c*/ 	.word	index@(triton_poi_fused__native_batch_norm_legit_no_training_add_convolution_relu_39)
        /*0020*/ 	.word	0x00000000


	//----- nvinfo : EIATTR_MIN_STACK_SIZE
	.align		4
.L_7:
        /*0024*/ 	.byte	0x04, 0x12
        /*0026*/ 	.short	(.L_9 - .L_8)
	.align		4
.L_8:
        /*0028*/ 	.word	index@(triton_poi_fused__native_batch_norm_legit_no_training_add_convolution_relu_39)
        /*002c*/ 	.word	0x00000000
.L_9:


//--------------------- .nv.info.triton_poi_fused__native_batch_norm_legit_no_training_add_convolution_relu_39 --------------------------
	.section	.nv.info.triton_poi_fused__native_batch_norm_legit_no_training_add_convolution_relu_39,"",@"SHT_CUDA_INFO"
	.sectionflags	@""
	.align	4


	//----- nvinfo : EIATTR_CUDA_API_VERSION
	.align		4
        /*0000*/ 	.byte	0x04, 0x37
        /*0002*/ 	.short	(.L_11 - .L_10)
.L_10:
        /*0004*/ 	.word	0x0000007c


	//----- nvinfo : EIATTR_KPARAM_INFO
	.align		4
.L_11:
        /*0008*/ 	.byte	0x04, 0x17
        /*000a*/ 	.short	(.L_13 - .L_12)
.L_12:
        /*000c*/ 	.word	0x00000000
        /*0010*/ 	.short	0x0008
        /*0012*/ 	.short	0x0040
        /*0014*/ 	.byte	0x00, 0xf0, 0x11, 0x00


	//----- nvinfo : EIATTR_KPARAM_INFO
	.align		4
.L_13:
        /*0018*/ 	.byte	0x04, 0x17
        /*001a*/ 	.short	(.L_15 - .L_14)
.L_14:
        /*001c*/ 	.word	0x00000000
        /*0020*/ 	.short	0x0007
        /*0022*/ 	.short	0x0038
        /*0024*/ 	.byte	0x00, 0xf4, 0x21, 0x00


	//----- nvinfo : EIATTR_KPARAM_INFO
	.align		4
.L_15:
        /*0028*/ 	.byte	0x04, 0x17
        /*002a*/ 	.short	(.L_17 - .L_16)
.L_16:
        /*002c*/ 	.word	0x00000000
        /*0030*/ 	.short	0x0006
        /*0032*/ 	.short	0x0030
        /*0034*/ 	.byte	0x00, 0xf4, 0x21, 0x00


	//----- nvinfo : EIATTR_KPARAM_INFO
	.align		4
.L_17:
        /*0038*/ 	.byte	0x04, 0x17
        /*003a*/ 	.short	(.L_19 - .L_18)
.L_18:
        /*003c*/ 	.word	0x00000000
        /*0040*/ 	.short	0x0005
        /*0042*/ 	.short	0x0028
        /*0044*/ 	.byte	0x00, 0xf4, 0x21, 0x00


	//----- nvinfo : EIATTR_KPARAM_INFO
	.align		4
.L_19:
        /*0048*/ 	.byte	0x04, 0x17
        /*004a*/ 	.short	(.L_21 - .L_20)
.L_20:
        /*004c*/ 	.word	0x00000000
        /*0050*/ 	.short	0x0004
        /*0052*/ 	.short	0x0020
        /*0054*/ 	.byte	0x00, 0xf4, 0x21, 0x00


	//----- nvinfo : EIATTR_KPARAM_INFO
	.align		4
.L_21:
        /*0058*/ 	.byte	0x04, 0x17
        /*005a*/ 	.short	(.L_23 - .L_22)
.L_22:
        /*005c*/ 	.word	0x00000000
        /*0060*/ 	.short	0x0003
        /*0062*/ 	.short	0x0018
        /*0064*/ 	.byte	0x00, 0xf4, 0x21, 0x00


	//----- nvinfo : EIATTR_KPARAM_INFO
	.align		4
.L_23:
        /*0068*/ 	.byte	0x04, 0x17
        /*006a*/ 	.short	(.L_25 - .L_24)
.L_24:
        /*006c*/ 	.word	0x00000000
        /*0070*/ 	.short	0x0002
        /*0072*/ 	.short	0x0010
        /*0074*/ 	.byte	0x00, 0xf4, 0x21, 0x00


	//----- nvinfo : EIATTR_KPARAM_INFO
	.align		4
.L_25:
        /*0078*/ 	.byte	0x04, 0x17
        /*007a*/ 	.short	(.L_27 - .L_26)
.L_26:
        /*007c*/ 	.word	0x00000000
        /*0080*/ 	.short	0x0001
        /*0082*/ 	.short	0x0008
        /*0084*/ 	.byte	0x00, 0xf4, 0x21, 0x00


	//----- nvinfo : EIATTR_KPARAM_INFO
	.align		4
.L_27:
        /*0088*/ 	.byte	0x04, 0x17
        /*008a*/ 	.short	(.L_29 - .L_28)
.L_28:
        /*008c*/ 	.word	0x00000000
        /*0090*/ 	.short	0x0000
        /*0092*/ 	.short	0x0000
        /*0094*/ 	.byte	0x00, 0xf4, 0x21, 0x00


	//----- nvinfo : EIATTR_SPARSE_MMA_MASK
	.align		4
.L_29:
        /*0098*/ 	.byte	0x03, 0x50
        /*009a*/ 	.short	0x0000


	//----- nvinfo : EIATTR_MAXREG_COUNT
	.align		4
        /*009c*/ 	.byte	0x03, 0x1b
        /*009e*/ 	.short	0x00ff


	//----- nvinfo : EIATTR_EXIT_INSTR_OFFSETS
	.align		4
        /*00a0*/ 	.byte	0x04, 0x1c
        /*00a2*/ 	.short	(.L_31 - .L_30)


	//   ....[0]....
.L_30:
        /*00a4*/ 	.word	0x00000870


	//----- nvinfo : EIATTR_REQNTID
	.align		4
.L_31:
        /*00a8*/ 	.byte	0x04, 0x10
        /*00aa*/ 	.short	(.L_33 - .L_32)
.L_32:
        /*00ac*/ 	.word	0x00000080
        /*00b0*/ 	.word	0x00000001
        /*00b4*/ 	.word	0x00000001


	//----- nvinfo : EIATTR_CBANK_PARAM_SIZE
	.align		4
.L_33:
        /*00b8*/ 	.byte	0x03, 0x19
        /*00ba*/ 	.short	0x0044


	//----- nvinfo : EIATTR_PARAM_CBANK
	.align		4
        /*00bc*/ 	.byte	0x04, 0x0a
        /*00be*/ 	.short	(.L_35 - .L_34)
	.align		4
.L_34:
        /*00c0*/ 	.word	index@(.nv.constant0.triton_poi_fused__native_batch_norm_legit_no_training_add_convolution_relu_39)
        /*00c4*/ 	.short	0x0210
        /*00c6*/ 	.short	0x0044


	//----- nvinfo : EIATTR_SW_WAR
	.align		4
.L_35:
        /*00c8*/ 	.byte	0x04, 0x36
        /*00ca*/ 	.short	(.L_37 - .L_36)
.L_36:
        /*00cc*/ 	.word	0x00000008
.L_37:


//--------------------- .nv.callgraph             --------------------------
	.section	.nv.callgraph,"",@"SHT_CUDA_CALLGRAPH"
	.align	4
	.sectionentsize	8
	.align		4
        /*0000*/ 	.word	0x00000000
	.align		4
        /*0004*/ 	.word	0xffffffff
	.align		4
        /*0008*/ 	.word	0x00000000
	.align		4
        /*000c*/ 	.word	0xfffffffe
	.align		4
        /*0010*/ 	.word	0x00000000
	.align		4
        /*0014*/ 	.word	0xfffffffd
	.align		4
        /*0018*/ 	.word	0x00000000
	.align		4
        /*001c*/ 	.word	0xfffffffc


//--------------------- .nv.constant4             --------------------------
	.section	.nv.constant4,"a",@progbits
	.align	8
	.align		8
.nv.constant4:
        /*0000*/ 	.dword	_$_str
	.align		8
        /*0008*/ 	.dword	_$_str_$_2


//--------------------- .text.triton_poi_fused__native_batch_norm_legit_no_training_add_convolution_relu_39 --------------------------
	.section	.text.triton_poi_fused__native_batch_norm_legit_no_training_add_convolution_relu_39,"ax",@progbits
	.align	128
        .global         triton_poi_fused__native_batch_norm_legit_no_training_add_convolution_relu_39
        .type           triton_poi_fused__native_batch_norm_legit_no_training_add_convolution_relu_39,@function
        .size           triton_poi_fused__native_batch_norm_legit_no_training_add_convolution_relu_39,(.L_x_1 - triton_poi_fused__native_batch_norm_legit_no_training_add_convolution_relu_39)
        .other          triton_poi_fused__native_batch_norm_legit_no_training_add_convolution_relu_39,@"STO_CUDA_ENTRY STV_DEFAULT"
triton_poi_fused__native_batch_norm_legit_no_training_add_convolution_relu_39:
.text.triton_poi_fused__native_batch_norm_legit_no_training_add_convolution_relu_39:
[----:B------:R-:W-:Y:S01]  /*0000*/  LDC R1, c[0x0][0x28] ;  /* 0x00000a00ff017b82 */ /* 0x000fe20000000800 */
[----:B------:R-:W1:Y:S01]  /*0010*/  S2R R0, SR_TID.X ;  /* 0x0000000000007919 */ /* 0x000e620000002100 */
[----:B------:R-:W-:-:S06]  /*0020*/  ULDC.64 UR4, c[0x0][0x208] ;  /* 0x0000820000047ab9 */ /* 0x000fcc0000000a00 */
[----:B------:R-:W2:Y:S01]  /*0030*/  LDC.64 R28, c[0x0][0x218] ;  /* 0x00008600ff1c7b82 */ /* 0x000ea20000000a00 */
[----:B------:R-:W3:Y:S07]  /*0040*/  S2R R3, SR_CTAID.X ;  /* 0x0000000000037919 */ /* 0x000eee0000002500 */
[----:B------:R-:W4:Y:S08]  /*0050*/  LDC.64 R26, c[0x0][0x210] ;  /* 0x00008400ff1a7b82 */ /* 0x000f300000000a00 */
[----:B------:R-:W5:Y:S08]  /*0060*/  LDC.64 R22, c[0x0][0x220] ;  /* 0x00008800ff167b82 */ /* 0x000f700000000a00 */
[----:B------:R-:W2:Y:S01]  /*0070*/  LDC.64 R24, c[0x0][0x230] ;  /* 0x00008c00ff187b82 */ /* 0x000ea20000000a00 */
[----:B-1----:R-:W-:-:S07]  /*0080*/  SHF.L.U32 R0, R0, 0x2, RZ ;  /* 0x0000000200007819 */ /* 0x002fce00000006ff */
[----:B------:R-:W1:Y:S01]  /*0090*/  LDC.64 R18, c[0x0][0x238] ;  /* 0x00008e00ff127b82 */ /* 0x000e620000000a00 */
[----:B---3--:R-:W-:Y:S02]  /*00a0*/  SHF.R.S32.HI R5, RZ, 0x15, R3 ;  /* 0x00000015ff057819 */ /* 0x008fe40000011403 */
[----:B------:R-:W-:Y:S02]  /*00b0*/  LOP3.LUT R0, R0, 0x1fc, RZ, 0xc0, !PT ;  /* 0x000001fc00007812 */ /* 0x000fe400078ec0ff */
[----:B------:R-:W-:Y:S02]  /*00c0*/  SGXT R5, R5, 0x1 ;  /* 0x000000010505781a */ /* 0x000fe40000000200 */
[----:B------:R-:W-:Y:S02]  /*00d0*/  LEA R0, R3, R0, 0xa ;  /* 0x0000000003007211 */ /* 0x000fe400078e50ff */
[----:B------:R-:W3:Y:S02]  /*00e0*/  LDC.64 R2, c[0x0][0x228] ;  /* 0x00008a00ff027b82 */ /* 0x000ee40000000a00 */
[----:B------:R-:W-:-:S04]  /*00f0*/  LEA.HI R5, R5, R0, RZ, 0xc ;  /* 0x0000000005057211 */ /* 0x000fc800078f60ff */
[----:B------:R-:W-:Y:S02]  /*0100*/  SHF.R.S32.HI R21, RZ, 0xc, R5 ;  /* 0x0000000cff157819 */ /* 0x000fe40000011405 */
[----:B------:R-:W-:Y:S02]  /*0110*/  IADD3 R5, R5, 0x200, RZ ;  /* 0x0000020005057810 */ /* 0x000fe40007ffe0ff */
[----:B------:R-:W-:Y:S02]  /*0120*/  LEA.HI R4, R21, R21, RZ, 0x6 ;  /* 0x0000001515047211 */ /* 0x000fe400078f30ff */
[----:B------:R-:W-:Y:S02]  /*0130*/  SHF.R.S32.HI R5, RZ, 0xc, R5 ;  /* 0x0000000cff057819 */ /* 0x000fe40000011405 */
[----:B------:R-:W-:Y:S02]  /*0140*/  LOP3.LUT R4, R4, 0xffffffc0, RZ, 0xc0, !PT ;  /* 0xffffffc004047812 */ /* 0x000fe400078ec0ff */
[----:B------:R-:W-:-:S02]  /*0150*/  LEA.HI R6, R5, R5, RZ, 0x6 ;  /* 0x0000000505067211 */ /* 0x000fc400078f30ff */
[----:B------:R-:W-:Y:S02]  /*0160*/  IADD3 R21, R21, -R4, RZ ;  /* 0x8000000415157210 */ /* 0x000fe40007ffe0ff */
[----:B------:R-:W-:-:S03]  /*0170*/  LOP3.LUT R6, R6, 0xffffffc0, RZ, 0xc0, !PT ;  /* 0xffffffc006067812 */ /* 0x000fc600078ec0ff */
[----:B---3--:R-:W-:Y:S01]  /*0180*/  IMAD.WIDE R14, R21, 0x4, R2 ;  /* 0x00000004150e7825 */ /* 0x008fe200078e0202 */
[----:B------:R-:W-:-:S05]  /*0190*/  IADD3 R13, R5, -R6, RZ ;  /* 0x80000006050d7210 */ /* 0x000fca0007ffe0ff */
[----:B------:R-:W3:Y:S01]  /*01a0*/  LDG.E.EL R14, desc[UR4][R14.64] ;  /* 0x000000040e0e7981 */ /* 0x000ee2000c2e1900 */
[----:B------:R-:W-:-:S06]  /*01b0*/  IMAD.WIDE R16, R13, 0x4, R2 ;  /* 0x000000040d107825 */ /* 0x000fcc00078e0202 */
[----:B------:R-:W3:Y:S01]  /*01c0*/  LDG.E.EL R17, desc[UR4][R16.64] ;  /* 0x0000000410117981 */ /* 0x000ee2000c2e1900 */
[----:B--2---:R-:W-:-:S04]  /*01d0*/  IMAD.WIDE R6, R21, 0x4, R28 ;  /* 0x0000000415067825 */ /* 0x004fc800078e021c */
[----:B----4-:R-:W-:Y:S01]  /*01e0*/  IMAD.WIDE R26, R0, 0x4, R26 ;  /* 0x00000004001a7825 */ /* 0x010fe200078e021a */
[----:B------:R-:W2:Y:S03]  /*01f0*/  LDG.E.EL R3, desc[UR4][R6.64] ;  /* 0x0000000406037981 */ /* 0x000ea6000c2e1900 */
[----:B-----5:R-:W-:Y:S01]  /*0200*/  IMAD.WIDE R4, R21, 0x4, R22 ;  /* 0x0000000415047825 */ /* 0x020fe200078e0216 */
[----:B------:R-:W2:Y:S04]  /*0210*/  LDG.E.128 R8, desc[UR4][R26.64] ;  /* 0x000000041a087981 */ /* 0x000ea8000c1e1d00 */
[----:B------:R4:W5:Y:S01]  /*0220*/  LDG.E.EL R2, desc[UR4][R4.64] ;  /* 0x0000000404027981 */ /* 0x000962000c2e1900 */
[----:B------:R-:W-:-:S04]  /*0230*/  IMAD.WIDE R28, R13, 0x4, R28 ;  /* 0x000000040d1c7825 */ /* 0x000fc800078e021c */
[----:B------:R-:W-:Y:S01]  /*0240*/  IMAD.WIDE R22, R13, 0x4, R22 ;  /* 0x000000040d167825 */ /* 0x000fe200078e0216 */
[----:B------:R-:W2:Y:S03]  /*0250*/  LDG.E.EL R15, desc[UR4][R28.64] ;  /* 0x000000041c0f7981 */ /* 0x000ea6000c2e1900 */
[C---:B0---4-:R-:W-:Y:S01]  /*0260*/  IMAD.WIDE R4, R21.reuse, 0x4, R24 ;  /* 0x0000000415047825 */ /* 0x051fe200078e0218 */
[----:B------:R-:W4:Y:S03]  /*0270*/  LDG.E.EL R12, desc[UR4][R22.64] ;  /* 0x00000004160c7981 */ /* 0x000f26000c2e1900 */
[----:B-1----:R-:W-:Y:S01]  /*0280*/  IMAD.WIDE R20, R21, 0x4, R18 ;  /* 0x0000000415147825 */ /* 0x002fe200078e0212 */
[----:B------:R-:W2:Y:S05]  /*0290*/  LDG.E.EL R16, desc[UR4][R4.64] ;  /* 0x0000000404107981 */ /* 0x000eaa000c2e1900 */
[----:B------:R-:W2:Y:S04]  /*02a0*/  LDG.E.EL R21, desc[UR4][R20.64] ;  /* 0x0000000414157981 */ /* 0x000ea8000c2e1900 */
[----:B------:R-:W2:Y:S01]  /*02b0*/  LDG.E.128 R4, desc[UR4][R26.64+0x800] ;  /* 0x000800041a047981 */ /* 0x000ea2000c1e1d00 */
[----:B------:R-:W-:-:S04]  /*02c0*/  IMAD.WIDE R24, R13, 0x4, R24 ;  /* 0x000000040d187825 */ /* 0x000fc800078e0218 */
[----:B------:R-:W-:Y:S02]  /*02d0*/  IMAD.WIDE R18, R13, 0x4, R18 ;  /* 0x000000040d127825 */ /* 0x000fe400078e0212 */
[----:B------:R-:W2:Y:S04]  /*02e0*/  LDG.E.EL R24, desc[UR4][R24.64] ;  /* 0x0000000418187981 */ /* 0x000ea8000c2e1900 */
[----:B------:R0:W4:Y:S02]  /*02f0*/  LDG.E.EL R13, desc[UR4][R18.64] ;  /* 0x00000004120d7981 */ /* 0x000124000c2e1900 */
[----:B0-----:R-:W-:Y:S01]  /*0300*/  HFMA2.MMA R19, -RZ, RZ, 1.625, 0 ;  /* 0x3e800000ff137435 */ /* 0x001fe200000001ff */
[----:B---3--:R-:W-:-:S04]  /*0310*/  FADD R14, R14, 9.9999997473787516356e-06 ;  /* 0x3727c5ac0e0e7421 */ /* 0x008fc80000000000 */
[----:B------:R-:W0:Y:S01]  /*0320*/  MUFU.SQRT R20, R14 ;  /* 0x0000000e00147308 */ /* 0x000e220000002000 */
[----:B------:R-:W-:-:S07]  /*0330*/  FADD R17, R17, 9.9999997473787516356e-06 ;  /* 0x3727c5ac11117421 */ /* 0x000fce0000000000 */
[----:B------:R-:W1:Y:S01]  /*0340*/  MUFU.SQRT R28, R17 ;  /* 0x00000011001c7308 */ /* 0x000e620000002000 */
[C---:B0-----:R-:W-:Y:S02]  /*0350*/  FSETP.GT.AND P0, PT, R20.reuse, 8.50705917302346158658e+37, PT ;  /* 0x7e8000001400780b */ /* 0x041fe40003f04000 */
[----:B------:R-:W-:Y:S02]  /*0360*/  FSETP.GEU.AND P2, PT, R20, 1.175494350822287508e-38, PT ;  /* 0x008000001400780b */ /* 0x000fe40003f4e000 */
[C---:B-1----:R-:W-:Y:S02]  /*0370*/  FSETP.GT.AND P1, PT, R28.reuse, 8.50705917302346158658e+37, PT ;  /* 0x7e8000001c00780b */ /* 0x042fe40003f24000 */
[----:B------:R-:W-:-:S07]  /*0380*/  FSETP.GEU.AND P3, PT, R28, 1.175494350822287508e-38, PT ;  /* 0x008000001c00780b */ /* 0x000fce0003f6e000 */
[----:B------:R-:W-:-:S04]  /*0390*/  @P0 FMUL R20, R20, 0.25 ;  /* 0x3e80000014140820 */ /* 0x000fc80000400000 */
[----:B------:R-:W-:Y:S01]  /*03a0*/  @!P2 FMUL R20, R20, 16777216 ;  /* 0x4b8000001414a820 */ /* 0x000fe20000400000 */
[----:B------:R-:W-:-:S05]  /*03b0*/  @P1 FMUL R28, R28, 0.25 ;  /* 0x3e8000001c1c1820 */ /* 0x000fca0000400000 */
[----:B------:R-:W0:Y:S01]  /*03c0*/  MUFU.RCP R20, R20 ;  /* 0x0000001400147308 */ /* 0x000e220000001000 */
[----:B------:R-:W-:Y:S01]  /*03d0*/  @!P3 FMUL R28, R28, 16777216 ;  /* 0x4b8000001c1cb820 */ /* 0x000fe20000400000 */
[----:B------:R-:W-:-:S06]  /*03e0*/  FSEL R17, R19, 1, P0 ;  /* 0x3f80000013117808 */ /* 0x000fcc0000000000 */
[----:B------:R1:W3:Y:S01]  /*03f0*/  MUFU.RCP R14, R28 ;  /* 0x0000001c000e7308 */ /* 0x0002e20000001000 */
[----:B------:R-:W-:Y:S01]  /*0400*/  FSEL R19, R19, 1, P1 ;  /* 0x3f80000013137808 */ /* 0x000fe20000800000 */
[----:B------:R-:W-:Y:S01]  /*0410*/  @!P2 FMUL R17, R17, 16777216 ;  /* 0x4b8000001111a820 */ /* 0x000fe20000400000 */
[--C-:B--2---:R-:W-:Y:S01]  /*0420*/  FADD R9, R9, R3.reuse ;  /* 0x0000000309097221 */ /* 0x104fe20000000000 */
[----:B-1----:R-:W1:Y:S01]  /*0430*/  LDC.64 R28, c[0x0][0x240] ;  /* 0x00009000ff1c7b82 */ /* 0x002e620000000a00 */
[--C-:B------:R-:W-:Y:S01]  /*0440*/  FADD R8, R8, R3.reuse ;  /* 0x0000000308087221 */ /* 0x100fe20000000000 */
[--C-:B------:R-:W-:Y:S01]  /*0450*/  FADD R10, R10, R3.reuse ;  /* 0x000000030a0a7221 */ /* 0x100fe20000000000 */
[----:B0-----:R-:W-:Y:S01]  /*0460*/  FMUL R17, R20, R17 ;  /* 0x0000001114117220 */ /* 0x001fe20000400000 */
[----:B------:R-:W-:Y:S01]  /*0470*/  FADD R11, R11, R3 ;  /* 0x000000030b0b7221 */ /* 0x000fe20000000000 */
[----:B------:R-:W-:Y:S01]  /*0480*/  @!P3 FMUL R19, R19, 16777216 ;  /* 0x4b8000001313b820 */ /* 0x000fe20000400000 */
[C---:B-----5:R-:W-:Y:S01]  /*0490*/  FADD R20, -R2.reuse, R9 ;  /* 0x0000000902147221 */ /* 0x060fe20000000100 */
[C---:B------:R-:W-:Y:S01]  /*04a0*/  FADD R18, -R2.reuse, R8 ;  /* 0x0000000802127221 */ /* 0x040fe20000000100 */
[C---:B------:R-:W-:Y:S01]  /*04b0*/  FADD R22, -R2.reuse, R10 ;  /* 0x0000000a02167221 */ /* 0x040fe20000000100 */
[----:B------:R-:W-:Y:S01]  /*04c0*/  FADD R2, -R2, R11 ;  /* 0x0000000b02027221 */ /* 0x000fe20000000100 */
[----:B---3--:R-:W-:Y:S01]  /*04d0*/  FMUL R14, R14, R19 ;  /* 0x000000130e0e7220 */ /* 0x008fe20000400000 */
[C---:B------:R-:W-:Y:S01]  /*04e0*/  FMUL R3, R17.reuse, R20 ;  /* 0x0000001411037220 */ /* 0x040fe20000400000 */
[----:B------:R-:W-:Y:S01]  /*04f0*/  FMUL R19, R17, R18 ;  /* 0x0000001211137220 */ /* 0x000fe20000400000 */
[--C-:B------:R-:W-:Y:S01]  /*0500*/  FADD R5, R5, R15.reuse ;  /* 0x0000000f05057221 */ /* 0x100fe20000000000 */
[--C-:B------:R-:W-:Y:S01]  /*0510*/  FADD R7, R7, R15.reuse ;  /* 0x0000000f07077221 */ /* 0x100fe20000000000 */
[--C-:B------:R-:W-:Y:S01]  /*0520*/  FADD R4, R4, R15.reuse ;  /* 0x0000000f04047221 */ /* 0x100fe20000000000 */
[----:B------:R-:W-:Y:S01]  /*0530*/  FADD R6, R6, R15 ;  /* 0x0000000f06067221 */ /* 0x000fe20000000000 */
[C---:B------:R-:W-:Y:S01]  /*0540*/  FMUL R20, R17.reuse, R22 ;  /* 0x0000001611147220 */ /* 0x040fe20000400000 */
[----:B------:R-:W-:Y:S01]  /*0550*/  FMUL R18, R17, R2 ;  /* 0x0000000211127220 */ /* 0x000fe20000400000 */
[C-C-:B------:R-:W-:Y:S01]  /*0560*/  FFMA R2, R16.reuse, R3, R21.reuse ;  /* 0x0000000310027223 */ /* 0x140fe20000000015 */
[----:B------:R-:W-:Y:S01]  /*0570*/  FFMA R3, R16, R19, R21 ;  /* 0x0000001310037223 */ /* 0x000fe20000000015 */
[C---:B----4-:R-:W-:Y:S01]  /*0580*/  FADD R17, -R12.reuse, R5 ;  /* 0x000000050c117221 */ /* 0x050fe20000000100 */
[C---:B------:R-:W-:Y:S01]  /*0590*/  FADD R23, -R12.reuse, R7 ;  /* 0x000000070c177221 */ /* 0x040fe20000000100 */
[C---:B------:R-:W-:Y:S01]  /*05a0*/  FADD R15, -R12.reuse, R4 ;  /* 0x000000040c0f7221 */ /* 0x040fe20000000100 */
[----:B------:R-:W-:Y:S01]  /*05b0*/  FADD R19, -R12, R6 ;  /* 0x000000060c137221 */ /* 0x000fe20000000100 */
[C-C-:B------:R-:W-:Y:S01]  /*05c0*/  FFMA R20, R16.reuse, R20, R21.reuse ;  /* 0x0000001410147223 */ /* 0x140fe20000000015 */
[----:B------:R-:W-:Y:S01]  /*05d0*/  FFMA R21, R16, R18, R21 ;  /* 0x0000001210157223 */ /* 0x000fe20000000015 */
[C---:B------:R-:W-:Y:S01]  /*05e0*/  FMUL R17, R14.reuse, R17 ;  /* 0x000000110e117220 */ /* 0x040fe20000400000 */
[C---:B------:R-:W-:Y:S01]  /*05f0*/  FMUL R12, R14.reuse, R23 ;  /* 0x000000170e0c7220 */ /* 0x040fe20000400000 */
[C---:B------:R-:W-:Y:S01]  /*0600*/  FMUL R16, R14.reuse, R15 ;  /* 0x0000000f0e107220 */ /* 0x040fe20000400000 */
[----:B------:R-:W-:Y:S01]  /*0610*/  FMUL R14, R14, R19 ;  /* 0x000000130e0e7220 */ /* 0x000fe20000400000 */
[----:B-1----:R-:W-:-:S04]  /*0620*/  IMAD.WIDE R28, R0, 0x4, R28 ;  /* 0x00000004001c7825 */ /* 0x002fc800078e021c */
[C-C-:B------:R-:W-:Y:S01]  /*0630*/  FFMA R22, R24.reuse, R17, R13.reuse ;  /* 0x0000001118167223 */ /* 0x140fe2000000000d */
[C-C-:B------:R-:W-:Y:S01]  /*0640*/  FFMA R25, R24.reuse, R16, R13.reuse ;  /* 0x0000001018197223 */ /* 0x140fe2000000000d */
[C-C-:B------:R-:W-:Y:S01]  /*0650*/  FFMA R23, R24.reuse, R14, R13.reuse ;  /* 0x0000000e18177223 */ /* 0x140fe2000000000d */
[----:B------:R-:W-:Y:S01]  /*0660*/  FFMA R24, R24, R12, R13 ;  /* 0x0000000c18187223 */ /* 0x000fe2000000000d */
[----:B------:R-:W2:Y:S04]  /*0670*/  LDG.E.128 R16, desc[UR4][R28.64] ;  /* 0x000000041c107981 */ /* 0x000ea8000c1e1d00 */
[----:B------:R-:W3:Y:S01]  /*0680*/  LDG.E.128 R12, desc[UR4][R28.64+0x800] ;  /* 0x000800041c0c7981 */ /* 0x000ee2000c1e1d00 */
[----:B------:R-:W-:-:S04]  /*0690*/  FSETP.GEU.AND P0, PT, R25, RZ, PT ;  /* 0x000000ff1900720b */ /* 0x000fc80003f0e000 */
[----:B------:R-:W-:Y:S02]  /*06a0*/  FSEL R25, R25, RZ, P0 ;  /* 0x000000ff19197208 */ /* 0x000fe40000000000 */
[----:B------:R-:W-:Y:S02]  /*06b0*/  FSETP.GEU.AND P0, PT, R21, RZ, PT ;  /* 0x000000ff1500720b */ /* 0x000fe40003f0e000 */
[----:B------:R-:W-:Y:S02]  /*06c0*/  FSETP.GEU.AND P1, PT, R20, RZ, PT ;  /* 0x000000ff1400720b */ /* 0x000fe40003f2e000 */
[----:B------:R-:W-:-:S04]  /*06d0*/  FSETP.GEU.AND P2, PT, R22, RZ, PT ;  /* 0x000000ff1600720b */ /* 0x000fc80003f4e000 */
[----:B------:R-:W-:Y:S01]  /*06e0*/  FSEL R22, R22, RZ, P2 ;  /* 0x000000ff16167208 */ /* 0x000fe20001000000 */
[----:B------:R-:W-:Y:S04]  /*06f0*/  STG.E.128 desc[UR4][R26.64], R8 ;  /* 0x000000081a007986 */ /* 0x000fe8000c101d04 */
[----:B------:R-:W-:Y:S01]  /*0700*/  STG.E.128 desc[UR4][R26.64+0x800], R4 ;  /* 0x000800041a007986 */ /* 0x000fe2000c101d04 */
[----:B---3--:R-:W-:Y:S01]  /*0710*/  FADD R12, R12, R25 ;  /* 0x000000190c0c7221 */ /* 0x008fe20000000000 */
[----:B------:R-:W-:Y:S02]  /*0720*/  FSEL R25, R21, RZ, P0 ;  /* 0x000000ff15197208 */ /* 0x000fe40000000000 */
[----:B------:R-:W-:-:S05]  /*0730*/  FSEL R21, R20, RZ, P1 ;  /* 0x000000ff14157208 */ /* 0x000fca0000800000 */
[----:B--2---:R-:W-:Y:S02]  /*0740*/  FADD R18, R18, R21 ;  /* 0x0000001512127221 */ /* 0x004fe40000000000 */
[----:B------:R-:W0:Y:S01]  /*0750*/  LDC.64 R20, c[0x0][0x248] ;  /* 0x00009200ff147b82 */ /* 0x000e220000000a00 */
[C---:B------:R-:W-:Y:S02]  /*0760*/  FSETP.GEU.AND P0, PT, R2.reuse, RZ, PT ;  /* 0x000000ff0200720b */ /* 0x040fe40003f0e000 */
[C---:B------:R-:W-:Y:S02]  /*0770*/  FSETP.GEU.AND P1, PT, R3.reuse, RZ, PT ;  /* 0x000000ff0300720b */ /* 0x040fe40003f2e000 */
[----:B------:R-:W-:Y:S02]  /*0780*/  FSEL R2, R2, RZ, P0 ;  /* 0x000000ff02027208 */ /* 0x000fe40000000000 */
[----:B------:R-:W-:Y:S02]  /*0790*/  FSEL R3, R3, RZ, P1 ;  /* 0x000000ff03037208 */ /* 0x000fe40000800000 */
[----:B------:R-:W-:-:S02]  /*07a0*/  FSETP.GEU.AND P1, PT, R23, RZ, PT ;  /* 0x000000ff1700720b */ /* 0x000fc40003f2e000 */
[C---:B------:R-:W-:Y:S02]  /*07b0*/  FSETP.GEU.AND P0, PT, R24.reuse, RZ, PT ;  /* 0x000000ff1800720b */ /* 0x040fe40003f0e000 */
[----:B------:R-:W-:Y:S02]  /*07c0*/  FSEL R23, R23, RZ, P1 ;  /* 0x000000ff17177208 */ /* 0x000fe40000800000 */
[----:B------:R-:W-:Y:S01]  /*07d0*/  FSEL R24, R24, RZ, P0 ;  /* 0x000000ff18187208 */ /* 0x000fe20000000000 */
[----:B------:R-:W-:Y:S01]  /*07e0*/  FADD R19, R19, R25 ;  /* 0x0000001913137221 */ /* 0x000fe20000000000 */
[----:B------:R-:W-:Y:S01]  /*07f0*/  FADD R17, R17, R2 ;  /* 0x0000000211117221 */ /* 0x000fe20000000000 */
[----:B------:R-:W-:Y:S01]  /*0800*/  FADD R16, R16, R3 ;  /* 0x0000000310107221 */ /* 0x000fe20000000000 */
[----:B------:R-:W-:Y:S01]  /*0810*/  FADD R13, R13, R22 ;  /* 0x000000160d0d7221 */ /* 0x000fe20000000000 */
[----:B------:R-:W-:Y:S01]  /*0820*/  FADD R14, R14, R23 ;  /* 0x000000170e0e7221 */ /* 0x000fe20000000000 */
[----:B------:R-:W-:Y:S01]  /*0830*/  FADD R15, R15, R24 ;  /* 0x000000180f0f7221 */ /* 0x000fe20000000000 */
[----:B0-----:R-:W-:-:S05]  /*0840*/  IMAD.WIDE R20, R0, 0x4, R20 ;  /* 0x0000000400147825 */ /* 0x001fca00078e0214 */
[----:B------:R-:W-:Y:S04]  /*0850*/  STG.E.128 desc[UR4][R20.64], R16 ;  /* 0x0000001014007986 */ /* 0x000fe8000c101d04 */
[----:B------:R-:W-:Y:S01]  /*0860*/  STG.E.128 desc[UR4][R20.64+0x800], R12 ;  /* 0x0008000c14007986 */ /* 0x000fe2000c101d04 */
[----:B------:R-:W-:Y:S05]  /*0870*/  EXIT ;  /* 0x000000000000794d */ /* 0x000fea0003800000 */
.L_x_0:
[----:B------:R-:W-:-:S00]  /*0880*/  BRA `(.L_x_0) ;  /* 0xfffffffc00fc7947 */ /* 0x000fc0000383ffff */
[----:B------:R-:W-:-:S00]  /*0890*/  NOP ;  /* 0x0000000000007918 */ /* 0x000fc00000000000 */
        /* <DEDUP_REMOVED lines=14> */
.L_x_1:


//--------------------- .nv.global.init           --------------------------
	.section	.nv.global.init,"aw",@progbits
.nv.global.init:
	.type		_$_str,@object
	.size		_$_str,(_$_str_$_2 - _$_str)
_$_str:
        /*0000*/ 	.byte	0x5f, 0x5f, 0x43, 0x55, 0x44, 0x41, 0x5f, 0x46, 0x54, 0x5a, 0x00
	.type		_$_str_$_2,@object
	.size		_$_str_$_2,(.L_1 - _$_str_$_2)
_$_str_$_2:
        /*000b*/ 	.byte	0x5f, 0x5f, 0x43, 0x55, 0x44, 0x41, 0x5f, 0x50, 0x52, 0x45, 0x43, 0x5f, 0x53, 0x51, 0x52, 0x54
        /*001b*/ 	.byte	0x00
.L_1:


//--------------------- .nv.constant0.triton_poi_fused__native_batch_norm_legit_no_training_add_convolution_relu_39 --------------------------
	.section	.nv.constant0.triton_poi_fused__native_batch_norm_legit_no_training_add_convolution_relu_39,"a",@progbits
	.sectionflags	@""
	.align	4
.nv.constant0.triton_poi_fused__native_batch_norm_legit_no_training_add_convolution_relu_39:
	.zero		596
